	.headerflags	@"EF_CUDA_TEXMODE_UNIFIED EF_CUDA_64BIT_ADDRESS EF_CUDA_ACCELERATORS EF_CUDA_SM90 EF_CUDA_VIRTUAL_SM(EF_CUDA_SM90)"
	.elftype	@"ET_EXEC"


//--------------------- .nv.info                  --------------------------
	.section	.nv.info,"",@"SHT_CUDA_INFO"
	.align	4


	//----- nvinfo : EIATTR_REGCOUNT
	.align		4
        /*0000*/ 	.byte	0x04, 0x2f
        /*0002*/ 	.short	(.L_1 - .L_0)
	.align		4
.L_0:
        /*0004*/ 	.word	index@(triton_poi_fused_mul_0)
        /*0008*/ 	.word	0x0000000a


	//----- nvinfo : EIATTR_MIN_STACK_SIZE
	.align		4
.L_1:
        /*000c*/ 	.byte	0x04, 0x12
        /*000e*/ 	.short	(.L_3 - .L_2)
	.align		4
.L_2:
        /*0010*/ 	.word	index@(triton_poi_fused_mul_0)
        /*0014*/ 	.word	0x00000000


	//----- nvinfo : EIATTR_FRAME_SIZE
	.align		4
.L_3:
        /*0018*/ 	.byte	0x04, 0x11
        /*001a*/ 	.short	(.L_5 - .L_4)
	.align		4
.L_4:
        /*001c*/ 	.word	index@(triton_poi_fused_mul_0)
        /*0020*/ 	.word	0x00000000


	//----- nvinfo : EIATTR_MIN_STACK_SIZE
	.align		4
.L_5:
        /*0024*/ 	.byte	0x04, 0x12
        /*0026*/ 	.short	(.L_7 - .L_6)
	.align		4
.L_6:
        /*0028*/ 	.word	index@(triton_poi_fused_mul_0)
        /*002c*/ 	.word	0x00000000
.L_7:


//--------------------- .nv.info.triton_poi_fused_mul_0 --------------------------
	.section	.nv.info.triton_poi_fused_mul_0,"",@"SHT_CUDA_INFO"
	.sectionflags	@""
	.align	4


	//----- nvinfo : EIATTR_CUDA_API_VERSION
	.align		4
        /*0000*/ 	.byte	0x04, 0x37
        /*0002*/ 	.short	(.L_9 - .L_8)
.L_8:
        /*0004*/ 	.word	0x0000007c


	//----- nvinfo : EIATTR_KPARAM_INFO
	.align		4
.L_9:
        /*0008*/ 	.byte	0x04, 0x17
        /*000a*/ 	.short	(.L_11 - .L_10)
.L_10:
        /*000c*/ 	.word	0x00000000
        /*0010*/ 	.short	0x0002
        /*0012*/ 	.short	0x0010
        /*0014*/ 	.byte	0x00, 0xf0, 0x11, 0x00


	//----- nvinfo : EIATTR_KPARAM_INFO
	.align		4
.L_11:
        /*0018*/ 	.byte	0x04, 0x17
        /*001a*/ 	.short	(.L_13 - .L_12)
.L_12:
        /*001c*/ 	.word	0x00000000
        /*0020*/ 	.short	0x0001
        /*0022*/ 	.short	0x0008
        /*0024*/ 	.byte	0x00, 0xf4, 0x21, 0x00


	//----- nvinfo : EIATTR_KPARAM_INFO
	.align		4
.L_13:
        /*0028*/ 	.byte	0x04, 0x17
        /*002a*/ 	.short	(.L_15 - .L_14)
.L_14:
        /*002c*/ 	.word	0x00000000
        /*0030*/ 	.short	0x0000
        /*0032*/ 	.short	0x0000
        /*0034*/ 	.byte	0x00, 0xf4, 0x21, 0x00


	//----- nvinfo : EIATTR_SPARSE_MMA_MASK
	.align		4
.L_15:
        /*0038*/ 	.byte	0x03, 0x50
        /*003a*/ 	.short	0x0000


	//----- nvinfo : EIATTR_MAXREG_COUNT
	.align		4
        /*003c*/ 	.byte	0x03, 0x1b
        /*003e*/ 	.short	0x00ff


	//----- nvinfo : EIATTR_EXIT_INSTR_OFFSETS
	.align		4
        /*0040*/ 	.byte	0x04, 0x1c
        /*0042*/ 	.short	(.L_17 - .L_16)


	//   ....[0]....
.L_16:
        /*0044*/ 	.word	0x00000130


	//   ....[1]....
        /*0048*/ 	.word	0x00000150


	//----- nvinfo : EIATTR_REQNTID
	.align		4
.L_17:
        /*004c*/ 	.byte	0x04, 0x10
        /*004e*/ 	.short	(.L_19 - .L_18)
.L_18:
        /*0050*/ 	.word	0x00000080
        /*0054*/ 	.word	0x00000001
        /*0058*/ 	.word	0x00000001


	//----- nvinfo : EIATTR_CRS_STACK_SIZE
	.align		4
.L_19:
        /*005c*/ 	.byte	0x04, 0x1e
        /*005e*/ 	.short	(.L_21 - .L_20)
.L_20:
        /*0060*/ 	.word	0x00000000


	//----- nvinfo : EIATTR_CBANK_PARAM_SIZE
	.align		4
.L_21:
        /*0064*/ 	.byte	0x03, 0x19
        /*0066*/ 	.short	0x0014


	//----- nvinfo : EIATTR_PARAM_CBANK
	.align		4
        /*0068*/ 	.byte	0x04, 0x0a
        /*006a*/ 	.short	(.L_23 - .L_22)
	.align		4
.L_22:
        /*006c*/ 	.word	index@(.nv.constant0.triton_poi_fused_mul_0)
        /*0070*/ 	.short	0x0210
        /*0072*/ 	.short	0x0014


	//----- nvinfo : EIATTR_SW_WAR
	.align		4
.L_23:
        /*0074*/ 	.byte	0x04, 0x36
        /*0076*/ 	.short	(.L_25 - .L_24)
.L_24:
        /*0078*/ 	.word	0x00000008
.L_25:


//--------------------- .nv.callgraph             --------------------------
	.section	.nv.callgraph,"",@"SHT_CUDA_CALLGRAPH"
	.align	4
	.sectionentsize	8
	.align		4
        /*0000*/ 	.word	0x00000000
	.align		4
        /*0004*/ 	.word	0xffffffff
	.align		4
        /*0008*/ 	.word	0x00000000
	.align		4
        /*000c*/ 	.word	0xfffffffe
	.align		4
        /*0010*/ 	.word	0x00000000
	.align		4
        /*0014*/ 	.word	0xfffffffd
	.align		4
        /*0018*/ 	.word	0x00000000
	.align		4
        /*001c*/ 	.word	0xfffffffc


//--------------------- .text.triton_poi_fused_mul_0 --------------------------
	.section	.text.triton_poi_fused_mul_0,"ax",@progbits
	.align	128
        .global         triton_poi_fused_mul_0
        .type           triton_poi_fused_mul_0,@function
        .size           triton_poi_fused_mul_0,(.L_x_3 - triton_poi_fused_mul_0)
        .other          triton_poi_fused_mul_0,@"STO_CUDA_ENTRY STV_DEFAULT"
triton_poi_fused_mul_0:
.text.triton_poi_fused_mul_0:
[----:B------:R-:W0:Y:S02]  /*0000*/  LDC R1, c[0x0][0x28] ;  /* 0x00000a00ff017b82 */ /* 0x000e240000000800 */
[----:B------:R-:W1:Y:S01]  /*0010*/  S2R R0, SR_TID.X ;  /* 0x0000000000007919 */ /* 0x000e620000002100 */
[----:B------:R-:W2:Y:S01]  /*0020*/  LDC.64 R4, c[0x0][0x218] ;  /* 0x00008600ff047b82 */ /* 0x000ea20000000a00 */
[----:B------:R-:W-:Y:S01]  /*0030*/  ULDC.64 UR4, c[0x0][0x208] ;  /* 0x0000820000047ab9 */ /* 0x000fe20000000a00 */
[----:B------:R-:W-:Y:S01]  /*0040*/  BSSY B0, `(.L_x_0) ;  /* 0x000000c000007945 */ /* 0x000fe20003800000 */
[----:B------:R-:W3:Y:S01]  /*0050*/  S2R R7, SR_CTAID.X ;  /* 0x0000000000077919 */ /* 0x000ee20000002500 */
[----:B------:R-:W-:Y:S02]  /*0060*/  CS2R R2, SRZ ;  /* 0x0000000000027805 */ /* 0x000fe4000001ff00 */
[----:B-1----:R-:W-:-:S04]  /*0070*/  SHF.L.U32 R0, R0, 0x1, RZ ;  /* 0x0000000100007819 */ /* 0x002fc800000006ff */
[----:B------:R-:W-:-:S04]  /*0080*/  LOP3.LUT R0, R0, 0xfe, RZ, 0xc0, !PT ;  /* 0x000000fe00007812 */ /* 0x000fc800078ec0ff */
[----:B---3--:R-:W-:-:S04]  /*0090*/  LEA R7, R7, R0, 0x8 ;  /* 0x0000000007077211 */ /* 0x008fc800078e40ff */
[C---:B------:R-:W-:Y:S01]  /*00a0*/  ISETP.GE.AND P0, PT, R7.reuse, 0x100, PT ;  /* 0x000001000700780c */ /* 0x040fe20003f06270 */
[----:B--2---:R-:W-:-:S12]  /*00b0*/  IMAD.WIDE R4, R7, 0x4, R4 ;  /* 0x0000000407047825 */ /* 0x004fd800078e0204 */
[----:B------:R-:W-:Y:S05]  /*00c0*/  @P0 BRA `(.L_x_1) ;  /* 0x00000000000c0947 */ /* 0x000fea0003800000 */
[----:B------:R-:W1:Y:S02]  /*00d0*/  LDC.64 R2, c[0x0][0x210] ;  /* 0x00008400ff027b82 */ /* 0x000e640000000a00 */
[----:B-1----:R-:W-:-:S06]  /*00e0*/  IMAD.WIDE R2, R7, 0x4, R2 ;  /* 0x0000000407027825 */ /* 0x002fcc00078e0202 */
[----:B------:R-:W5:Y:S02]  /*00f0*/  LDG.E.64 R2, desc[UR4][R2.64] ;  /* 0x0000000402027981 */ /* 0x000f64000c1e1b00 */
.L_x_1:
[----:B------:R-:W-:Y:S05]  /*0100*/  BSYNC B0 ;  /* 0x0000000000007941 */ /* 0x000fea0003800000 */
.L_x_0:
[----:B-----5:R-:W-:Y:S01]  /*0110*/  FADD R2, R2, R2 ;  /* 0x0000000202027221 */ /* 0x020fe20000000000 */
[----:B------:R-:W-:Y:S01]  /*0120*/  FADD R3, R3, R3 ;  /* 0x0000000303037221 */ /* 0x000fe20000000000 */
[----:B------:R-:W-:Y:S06]  /*0130*/  @P0 EXIT ;  /* 0x000000000000094d */ /* 0x000fec0003800000 */
[----:B------:R-:W-:Y:S01]  /*0140*/  STG.E.64 desc[UR4][R4.64], R2 ;  /* 0x0000000204007986 */ /* 0x000fe2000c101b04 */
[----:B------:R-:W-:Y:S05]  /*0150*/  EXIT ;  /* 0x000000000000794d */ /* 0x000fea0003800000 */
.L_x_2:
[----:B------:R-:W-:-:S00]  /*0160*/  BRA `(.L_x_2) ;  /* 0xfffffffc00fc7947 */ /* 0x000fc0000383ffff */
[----:B------:R-:W-:-:S00]  /*0170*/  NOP ;  /* 0x0000000000007918 */ /* 0x000fc00000000000 */
        /* <DEDUP_REMOVED lines=8> */
.L_x_3:


//--------------------- .nv.constant0.triton_poi_fused_mul_0 --------------------------
	.section	.nv.constant0.triton_poi_fused_mul_0,"a",@progbits
	.sectionflags	@""
	.align	4
.nv.constant0.triton_poi_fused_mul_0:
	.zero		548
